//
// Generated by NVIDIA NVVM Compiler
//
// Compiler Build ID: CL-36424714
// Cuda compilation tools, release 13.0, V13.0.88
// Based on NVVM 20.0.0
//

.version 9.0
.target sm_100
.address_size 64

	// .globl	_Z7selsortPiS_i

.visible .entry _Z7selsortPiS_i(
	.param .u64 .ptr .align 1 _Z7selsortPiS_i_param_0,
	.param .u64 .ptr .align 1 _Z7selsortPiS_i_param_1,
	.param .u32 _Z7selsortPiS_i_param_2
)
{
	.reg .pred 	%p<86>;
	.reg .b32 	%r<103>;
	.reg .b64 	%rd<25>;

	ld.param.u64 	%rd8, [_Z7selsortPiS_i_param_0];
	ld.param.u64 	%rd7, [_Z7selsortPiS_i_param_1];
	ld.param.u32 	%r27, [_Z7selsortPiS_i_param_2];
	cvta.to.global.u64 	%rd1, %rd8;
	mov.u32 	%r28, %ctaid.x;
	mov.u32 	%r29, %ntid.x;
	mov.u32 	%r30, %tid.x;
	mad.lo.s32 	%r1, %r28, %r29, %r30;
	setp.ge.s32 	%p1, %r1, %r27;
	@%p1 bra 	$L__BB0_16;
	setp.gt.s32 	%p2, %r27, 0;
	@%p2 bra 	$L__BB0_3;
	mul.wide.s32 	%rd10, %r1, 4;
	add.s64 	%rd11, %rd1, %rd10;
	ld.global.u32 	%r102, [%rd11];
	mov.b64 	%rd24, 0;
	bra.uni 	$L__BB0_15;
$L__BB0_3:
	mul.wide.s32 	%rd12, %r1, 4;
	add.s64 	%rd13, %rd1, %rd12;
	ld.global.u32 	%r102, [%rd13];
	and.b32  	%r4, %r27, 7;
	setp.lt.u32 	%p3, %r27, 8;
	mov.b32 	%r96, 0;
	mov.u32 	%r101, %r96;
	@%p3 bra 	$L__BB0_6;
	and.b32  	%r96, %r27, 2147483640;
	add.s64 	%rd23, %rd1, 16;
	mov.b32 	%r90, 0;
	mov.u32 	%r101, %r90;
$L__BB0_5:
	.pragma "nounroll";
	ld.global.u32 	%r34, [%rd23+-16];
	setp.lt.s32 	%p4, %r34, %r102;
	setp.eq.s32 	%p5, %r34, %r102;
	setp.lt.s32 	%p6, %r90, %r1;
	and.pred  	%p7, %p6, %p5;
	or.pred  	%p8, %p4, %p7;
	selp.u32 	%r35, 1, 0, %p8;
	add.s32 	%r36, %r101, %r35;
	ld.global.u32 	%r37, [%rd23+-12];
	setp.lt.s32 	%p9, %r37, %r102;
	setp.eq.s32 	%p10, %r37, %r102;
	add.s32 	%r38, %r90, 1;
	setp.lt.s32 	%p11, %r38, %r1;
	and.pred  	%p12, %p11, %p10;
	or.pred  	%p13, %p9, %p12;
	selp.u32 	%r39, 1, 0, %p13;
	add.s32 	%r40, %r36, %r39;
	ld.global.u32 	%r41, [%rd23+-8];
	setp.lt.s32 	%p14, %r41, %r102;
	setp.eq.s32 	%p15, %r41, %r102;
	add.s32 	%r42, %r90, 2;
	setp.lt.s32 	%p16, %r42, %r1;
	and.pred  	%p17, %p16, %p15;
	or.pred  	%p18, %p14, %p17;
	selp.u32 	%r43, 1, 0, %p18;
	add.s32 	%r44, %r40, %r43;
	ld.global.u32 	%r45, [%rd23+-4];
	setp.lt.s32 	%p19, %r45, %r102;
	setp.eq.s32 	%p20, %r45, %r102;
	add.s32 	%r46, %r90, 3;
	setp.lt.s32 	%p21, %r46, %r1;
	and.pred  	%p22, %p21, %p20;
	or.pred  	%p23, %p19, %p22;
	selp.u32 	%r47, 1, 0, %p23;
	add.s32 	%r48, %r44, %r47;
	ld.global.u32 	%r49, [%rd23];
	setp.lt.s32 	%p24, %r49, %r102;
	setp.eq.s32 	%p25, %r49, %r102;
	add.s32 	%r50, %r90, 4;
	setp.lt.s32 	%p26, %r50, %r1;
	and.pred  	%p27, %p26, %p25;
	or.pred  	%p28, %p24, %p27;
	selp.u32 	%r51, 1, 0, %p28;
	add.s32 	%r52, %r48, %r51;
	ld.global.u32 	%r53, [%rd23+4];
	setp.lt.s32 	%p29, %r53, %r102;
	setp.eq.s32 	%p30, %r53, %r102;
	add.s32 	%r54, %r90, 5;
	setp.lt.s32 	%p31, %r54, %r1;
	and.pred  	%p32, %p31, %p30;
	or.pred  	%p33, %p29, %p32;
	selp.u32 	%r55, 1, 0, %p33;
	add.s32 	%r56, %r52, %r55;
	ld.global.u32 	%r57, [%rd23+8];
	setp.lt.s32 	%p34, %r57, %r102;
	setp.eq.s32 	%p35, %r57, %r102;
	add.s32 	%r58, %r90, 6;
	setp.lt.s32 	%p36, %r58, %r1;
	and.pred  	%p37, %p36, %p35;
	or.pred  	%p38, %p34, %p37;
	selp.u32 	%r59, 1, 0, %p38;
	add.s32 	%r60, %r56, %r59;
	ld.global.u32 	%r61, [%rd23+12];
	setp.lt.s32 	%p39, %r61, %r102;
	setp.eq.s32 	%p40, %r61, %r102;
	add.s32 	%r62, %r90, 7;
	setp.lt.s32 	%p41, %r62, %r1;
	and.pred  	%p42, %p41, %p40;
	or.pred  	%p43, %p39, %p42;
	selp.u32 	%r63, 1, 0, %p43;
	add.s32 	%r101, %r60, %r63;
	add.s64 	%rd23, %rd23, 32;
	add.s32 	%r90, %r90, 8;
	setp.ne.s32 	%p44, %r90, %r96;
	@%p44 bra 	$L__BB0_5;
$L__BB0_6:
	setp.eq.s32 	%p45, %r4, 0;
	@%p45 bra 	$L__BB0_14;
	and.b32  	%r13, %r27, 3;
	setp.lt.u32 	%p46, %r4, 4;
	@%p46 bra 	$L__BB0_9;
	mul.wide.u32 	%rd14, %r96, 4;
	add.s64 	%rd15, %rd1, %rd14;
	ld.global.u32 	%r65, [%rd15];
	setp.lt.s32 	%p47, %r65, %r102;
	setp.eq.s32 	%p48, %r65, %r102;
	setp.lt.s32 	%p49, %r96, %r1;
	and.pred  	%p50, %p49, %p48;
	or.pred  	%p51, %p47, %p50;
	selp.u32 	%r66, 1, 0, %p51;
	add.s32 	%r67, %r101, %r66;
	add.s32 	%r68, %r96, 1;
	ld.global.u32 	%r69, [%rd15+4];
	setp.lt.s32 	%p52, %r69, %r102;
	setp.eq.s32 	%p53, %r69, %r102;
	setp.lt.s32 	%p54, %r68, %r1;
	and.pred  	%p55, %p54, %p53;
	or.pred  	%p56, %p52, %p55;
	selp.u32 	%r70, 1, 0, %p56;
	add.s32 	%r71, %r67, %r70;
	add.s32 	%r72, %r96, 2;
	ld.global.u32 	%r73, [%rd15+8];
	setp.lt.s32 	%p57, %r73, %r102;
	setp.eq.s32 	%p58, %r73, %r102;
	setp.lt.s32 	%p59, %r72, %r1;
	and.pred  	%p60, %p59, %p58;
	or.pred  	%p61, %p57, %p60;
	selp.u32 	%r74, 1, 0, %p61;
	add.s32 	%r75, %r71, %r74;
	add.s32 	%r76, %r96, 3;
	ld.global.u32 	%r77, [%rd15+12];
	setp.lt.s32 	%p62, %r77, %r102;
	setp.eq.s32 	%p63, %r77, %r102;
	setp.lt.s32 	%p64, %r76, %r1;
	and.pred  	%p65, %p64, %p63;
	or.pred  	%p66, %p62, %p65;
	selp.u32 	%r78, 1, 0, %p66;
	add.s32 	%r101, %r75, %r78;
	add.s32 	%r96, %r96, 4;
$L__BB0_9:
	setp.eq.s32 	%p67, %r13, 0;
	@%p67 bra 	$L__BB0_14;
	setp.eq.s32 	%p68, %r13, 1;
	@%p68 bra 	$L__BB0_12;
	mul.wide.u32 	%rd16, %r96, 4;
	add.s64 	%rd17, %rd1, %rd16;
	ld.global.u32 	%r80, [%rd17];
	setp.lt.s32 	%p69, %r80, %r102;
	setp.eq.s32 	%p70, %r80, %r102;
	setp.lt.s32 	%p71, %r96, %r1;
	and.pred  	%p72, %p71, %p70;
	or.pred  	%p73, %p69, %p72;
	selp.u32 	%r81, 1, 0, %p73;
	add.s32 	%r82, %r101, %r81;
	add.s32 	%r83, %r96, 1;
	ld.global.u32 	%r84, [%rd17+4];
	setp.lt.s32 	%p74, %r84, %r102;
	setp.eq.s32 	%p75, %r84, %r102;
	setp.lt.s32 	%p76, %r83, %r1;
	and.pred  	%p77, %p76, %p75;
	or.pred  	%p78, %p74, %p77;
	selp.u32 	%r85, 1, 0, %p78;
	add.s32 	%r101, %r82, %r85;
	add.s32 	%r96, %r96, 2;
$L__BB0_12:
	and.b32  	%r86, %r27, 1;
	setp.eq.b32 	%p79, %r86, 1;
	not.pred 	%p80, %p79;
	@%p80 bra 	$L__BB0_14;
	mul.wide.u32 	%rd18, %r96, 4;
	add.s64 	%rd19, %rd1, %rd18;
	ld.global.u32 	%r87, [%rd19];
	setp.lt.s32 	%p81, %r87, %r102;
	setp.eq.s32 	%p82, %r87, %r102;
	setp.lt.s32 	%p83, %r96, %r1;
	and.pred  	%p84, %p83, %p82;
	or.pred  	%p85, %p81, %p84;
	selp.u32 	%r89, 1, 0, %p85;
	add.s32 	%r101, %r101, %r89;
$L__BB0_14:
	cvt.u64.u32 	%rd24, %r101;
$L__BB0_15:
	cvta.to.global.u64 	%rd20, %rd7;
	shl.b64 	%rd21, %rd24, 2;
	add.s64 	%rd22, %rd20, %rd21;
	st.global.u32 	[%rd22], %r102;
$L__BB0_16:
	ret;

}


// ===== COMPILED SASS (sm_100) =====

	.target	sm_100

	.elftype	@"ET_EXEC"


//--------------------- .note.nv.tkinfo           --------------------------
	.section	.note.nv.tkinfo,"",@"SHT_NOTE"
	.sectionflags	@"SHF_NOTE_NV_TKINFO"
	.tkinfo
        /*0018*/ 	.word	0x00000002
        /*0030*/ 	.string	""
        /*0030*/ 	.string	"ptxas"
        /*0030*/ 	.string	"Cuda compilation tools, release 13.0, V13.0.88"
        /*0030*/ 	.string	"Build cuda_13.0.r13.0/compiler.36424714_0"
        /*0030*/ 	.string	"-arch sm_100 -m 64 "



//--------------------- .note.nv.cuinfo           --------------------------
	.section	.note.nv.cuinfo,"",@"SHT_NOTE"
	.sectionflags	@"SHF_NOTE_NV_CUINFO"
        /*0018*/ 	.short	0x0002
        /*001a*/ 	.short	0x0064
        /*001c*/ 	.short	0x0082
	.zero		2


//--------------------- .nv.info                  --------------------------
	.section	.nv.info,"",@"SHT_CUDA_INFO"
	.align	4


	//----- nvinfo : EIATTR_REGCOUNT
	.align		4
        /*0000*/ 	.byte	0x04, 0x2f
        /*0002*/ 	.short	(.L_1 - .L_0)
	.align		4
.L_0:
        /*0004*/ 	.word	index@(_Z7selsortPiS_i)
        /*0008*/ 	.word	0x0000001c


	//----- nvinfo : EIATTR_FRAME_SIZE
	.align		4
.L_1:
        /*000c*/ 	.byte	0x04, 0x11
        /*000e*/ 	.short	(.L_3 - .L_2)
	.align		4
.L_2:
        /*0010*/ 	.word	index@(_Z7selsortPiS_i)
        /*0014*/ 	.word	0x00000000


	//----- nvinfo : EIATTR_MIN_STACK_SIZE
	.align		4
.L_3:
        /*0018*/ 	.byte	0x04, 0x12
        /*001a*/ 	.short	(.L_5 - .L_4)
	.align		4
.L_4:
        /*001c*/ 	.word	index@(_Z7selsortPiS_i)
        /*0020*/ 	.word	0x00000000
.L_5:


//--------------------- .nv.compat                --------------------------
	.section	.nv.compat,"",@"SHT_CUDA_COMPAT_INFO"
	.align	4
        /*0000*/ 	.byte	0x02, 0x09, 0x00, 0x00, 0x02, 0x02, 0x01, 0x00, 0x02, 0x05, 0x05, 0x00, 0x03, 0x07, 0x01, 0x01
        /*0010*/ 	.byte	0x02, 0x03, 0x00, 0x00, 0x02, 0x06, 0x01, 0x00, 0x04, 0x0b, 0x08, 0x00, 0x09, 0x00, 0x00, 0x00
        /*0020*/ 	.byte	0x00, 0x00, 0x00, 0x00


//--------------------- .nv.info._Z7selsortPiS_i  --------------------------
	.section	.nv.info._Z7selsortPiS_i,"",@"SHT_CUDA_INFO"
	.sectionflags	@""
	.align	4


	//----- nvinfo : EIATTR_CUDA_API_VERSION
	.align		4
        /*0000*/ 	.byte	0x04, 0x37
        /*0002*/ 	.short	(.L_7 - .L_6)
.L_6:
        /*0004*/ 	.word	0x00000082


	//----- nvinfo : EIATTR_KPARAM_INFO
	.align		4
.L_7:
        /*0008*/ 	.byte	0x04, 0x17
        /*000a*/ 	.short	(.L_9 - .L_8)
.L_8:
        /*000c*/ 	.word	0x00000000
        /*0010*/ 	.short	0x0002
        /*0012*/ 	.short	0x0010
        /*0014*/ 	.byte	0x00, 0xf0, 0x11, 0x00


	//----- nvinfo : EIATTR_KPARAM_INFO
	.align		4
.L_9:
        /*0018*/ 	.byte	0x04, 0x17
        /*001a*/ 	.short	(.L_11 - .L_10)
.L_10:
        /*001c*/ 	.word	0x00000000
        /*0020*/ 	.short	0x0001
        /*0022*/ 	.short	0x0008
        /*0024*/ 	.byte	0x00, 0xf5, 0x21, 0x00


	//----- nvinfo : EIATTR_KPARAM_INFO
	.align		4
.L_11:
        /*0028*/ 	.byte	0x04, 0x17
        /*002a*/ 	.short	(.L_13 - .L_12)
.L_12:
        /*002c*/ 	.word	0x00000000
        /*0030*/ 	.short	0x0000
        /*0032*/ 	.short	0x0000
        /*0034*/ 	.byte	0x00, 0xf5, 0x21, 0x00


	//----- nvinfo : EIATTR_SPARSE_MMA_MASK
	.align		4
.L_13:
        /*0038*/ 	.byte	0x03, 0x50
        /*003a*/ 	.short	0x0000


	//----- nvinfo : EIATTR_MAXREG_COUNT
	.align		4
        /*003c*/ 	.byte	0x03, 0x1b
        /*003e*/ 	.short	0x00ff


	//----- nvinfo : EIATTR_MERCURY_ISA_VERSION
	.align		4
        /*0040*/ 	.byte	0x03, 0x5f
        /*0042*/ 	.short	0x0101


	//----- nvinfo : EIATTR_VRC_CTA_INIT_COUNT
	.align		4
        /*0044*/ 	.byte	0x02, 0x4a
	.zero		1
	.zero		1


	//----- nvinfo : EIATTR_EXIT_INSTR_OFFSETS
	.align		4
        /*0048*/ 	.byte	0x04, 0x1c
        /*004a*/ 	.short	(.L_15 - .L_14)


	//   ....[0]....
.L_14:
        /*004c*/ 	.word	0x00000070


	//   ....[1]....
        /*0050*/ 	.word	0x00000a60


	//----- nvinfo : EIATTR_CBANK_PARAM_SIZE
	.align		4
.L_15:
        /*0054*/ 	.byte	0x03, 0x19
        /*0056*/ 	.short	0x0014


	//----- nvinfo : EIATTR_PARAM_CBANK
	.align		4
        /*0058*/ 	.byte	0x04, 0x0a
        /*005a*/ 	.short	(.L_17 - .L_16)
	.align		4
.L_16:
        /*005c*/ 	.word	index@(.nv.constant0._Z7selsortPiS_i)
        /*0060*/ 	.short	0x0380
        /*0062*/ 	.short	0x0014


	//----- nvinfo : EIATTR_SW_WAR
	.align		4
.L_17:
        /*0064*/ 	.byte	0x04, 0x36
        /*0066*/ 	.short	(.L_19 - .L_18)
.L_18:
        /*0068*/ 	.word	0x00000008
.L_19:


//--------------------- .nv.callgraph             --------------------------
	.section	.nv.callgraph,"",@"SHT_CUDA_CALLGRAPH"
	.align	4
	.sectionentsize	8
	.align		4
        /*0000*/ 	.word	0x00000000
	.align		4
        /*0004*/ 	.word	0xffffffff
	.align		4
        /*0008*/ 	.word	0x00000000
	.align		4
        /*000c*/ 	.word	0xfffffffe
	.align		4
        /*0010*/ 	.word	0x00000000
	.align		4
        /*0014*/ 	.word	0xfffffffd
	.align		4
        /*0018*/ 	.word	0x00000000
	.align		4
        /*001c*/ 	.word	0xfffffffc


//--------------------- .text._Z7selsortPiS_i     --------------------------
	.section	.text._Z7selsortPiS_i,"ax",@progbits
	.align	128
        .global         _Z7selsortPiS_i
        .type           _Z7selsortPiS_i,@function
        .size           _Z7selsortPiS_i,(.L_x_7 - _Z7selsortPiS_i)
        .other          _Z7selsortPiS_i,@"STO_CUDA_ENTRY STV_DEFAULT"
_Z7selsortPiS_i:
.text._Z7selsortPiS_i:
[----:B------:R-:W-:Y:S01]  /*0000*/  LDC R1, c[0x0][0x37c] ;  /* 0x0000df00ff017b82 */ /* 0x000fe20000000800 */
[----:B------:R-:W0:Y:S07]  /*0010*/  S2R R0, SR_TID.X ;  /* 0x0000000000007919 */ /* 0x000e2e0000002100 */
[----:B------:R-:W0:Y:S08]  /*0020*/  S2UR UR4, SR_CTAID.X ;  /* 0x00000000000479c3 */ /* 0x000e300000002500 */
[----:B------:R-:W0:Y:S08]  /*0030*/  LDC R7, c[0x0][0x360] ;  /* 0x0000d800ff077b82 */ /* 0x000e300000000800 */
[----:B------:R-:W1:Y:S01]  /*0040*/  LDC R6, c[0x0][0x390] ;  /* 0x0000e400ff067b82 */ /* 0x000e620000000800 */
[----:B0-----:R-:W-:-:S05]  /*0050*/  IMAD R7, R7, UR4, R0 ;  /* 0x0000000407077c24 */ /* 0x001fca000f8e0200 */
[----:B-1----:R-:W-:-:S13]  /*0060*/  ISETP.GE.AND P0, PT, R7, R6, PT ;  /* 0x000000060700720c */ /* 0x002fda0003f06270 */
[----:B------:R-:W-:Y:S05]  /*0070*/  @P0 EXIT ;  /* 0x000000000000094d */ /* 0x000fea0003800000 */
[----:B------:R-:W-:Y:S01]  /*0080*/  ISETP.GT.AND P0, PT, R6, RZ, PT ;  /* 0x000000ff0600720c */ /* 0x000fe20003f04270 */
[----:B------:R-:W0:-:S12]  /*0090*/  LDCU.64 UR6, c[0x0][0x358] ;  /* 0x00006b00ff0677ac */ /* 0x000e180008000a00 */
[----:B------:R-:W-:Y:S05]  /*00a0*/  @P0 BRA `(.L_x_0) ;  /* 0x0000000000140947 */ /* 0x000fea0003800000 */
[----:B------:R-:W1:Y:S02]  /*00b0*/  LDC.64 R2, c[0x0][0x380] ;  /* 0x0000e000ff027b82 */ /* 0x000e640000000a00 */
[----:B-1----:R-:W-:-:S05]  /*00c0*/  IMAD.WIDE R2, R7, 0x4, R2 ;  /* 0x0000000407027825 */ /* 0x002fca00078e0202 */
[----:B0-----:R0:W5:Y:S01]  /*00d0*/  LDG.E R0, desc[UR6][R2.64] ;  /* 0x0000000602007981 */ /* 0x001162000c1e1900 */
[----:B------:R-:W-:Y:S01]  /*00e0*/  CS2R R10, SRZ ;  /* 0x00000000000a7805 */ /* 0x000fe2000001ff00 */
[----:B------:R-:W-:Y:S06]  /*00f0*/  BRA `(.L_x_1) ;  /* 0x0000000800487947 */ /* 0x000fec0003800000 */
.L_x_0:
[----:B------:R-:W1:Y:S01]  /*0100*/  LDC.64 R2, c[0x0][0x380] ;  /* 0x0000e000ff027b82 */ /* 0x000e620000000a00 */
[C---:B------:R-:W-:Y:S02]  /*0110*/  ISETP.GE.U32.AND P0, PT, R6.reuse, 0x8, PT ;  /* 0x000000080600780c */ /* 0x040fe40003f06070 */
[----:B------:R-:W-:Y:S01]  /*0120*/  LOP3.LUT R9, R6, 0x7, RZ, 0xc0, !PT ;  /* 0x0000000706097812 */ /* 0x000fe200078ec0ff */
[----:B------:R-:W-:Y:S02]  /*0130*/  IMAD.MOV.U32 R8, RZ, RZ, RZ ;  /* 0x000000ffff087224 */ /* 0x000fe400078e00ff */
[----:B------:R-:W-:Y:S01]  /*0140*/  IMAD.MOV.U32 R10, RZ, RZ, RZ ;  /* 0x000000ffff0a7224 */ /* 0x000fe200078e00ff */
[----:B------:R-:W-:Y:S01]  /*0150*/  ISETP.NE.AND P2, PT, R9, RZ, PT ;  /* 0x000000ff0900720c */ /* 0x000fe20003f45270 */
[----:B-1----:R-:W-:-:S05]  /*0160*/  IMAD.WIDE R4, R7, 0x4, R2 ;  /* 0x0000000407047825 */ /* 0x002fca00078e0202 */
[----:B0-----:R0:W5:Y:S01]  /*0170*/  LDG.E R0, desc[UR6][R4.64] ;  /* 0x0000000604007981 */ /* 0x001162000c1e1900 */
[----:B------:R-:W-:Y:S06]  /*0180*/  @!P0 BRA `(.L_x_2) ;  /* 0x0000000400108947 */ /* 0x000fec0003800000 */
[----:B------:R-:W1:Y:S01]  /*0190*/  LDCU.64 UR4, c[0x0][0x380] ;  /* 0x00007000ff0477ac */ /* 0x000e620008000a00 */
[----:B------:R-:W-:Y:S01]  /*01a0*/  LOP3.LUT R8, R6, 0x7ffffff8, RZ, 0xc0, !PT ;  /* 0x7ffffff806087812 */ /* 0x000fe200078ec0ff */
[----:B------:R-:W-:Y:S01]  /*01b0*/  IMAD.MOV.U32 R10, RZ, RZ, RZ ;  /* 0x000000ffff0a7224 */ /* 0x000fe200078e00ff */
[----:B-1----:R-:W-:-:S04]  /*01c0*/  UIADD3 UR4, UP0, UPT, UR4, 0x10, URZ ;  /* 0x0000001004047890 */ /* 0x002fc8000ff1e0ff */
[----:B------:R-:W-:Y:S02]  /*01d0*/  UIADD3.X UR5, UPT, UPT, URZ, UR5, URZ, UP0, !UPT ;  /* 0x00000005ff057290 */ /* 0x000fe400087fe4ff */
[----:B0-----:R-:W-:Y:S01]  /*01e0*/  IMAD.U32 R4, RZ, RZ, UR4 ;  /* 0x00000004ff047e24 */ /* 0x001fe2000f8e00ff */
[----:B------:R-:W-:-:S03]  /*01f0*/  UMOV UR4, URZ ;  /* 0x000000ff00047c82 */ /* 0x000fc60008000000 */
[----:B------:R-:W-:-:S07]  /*0200*/  IMAD.U32 R5, RZ, RZ, UR5 ;  /* 0x00000005ff057e24 */ /* 0x000fce000f8e00ff */
.L_x_3:
[----:B------:R-:W2:Y:S04]  /*0210*/  LDG.E R11, desc[UR6][R4.64+-0x10] ;  /* 0xfffff006040b7981 */ /* 0x000ea8000c1e1900 */
[----:B------:R-:W3:Y:S04]  /*0220*/  LDG.E R13, desc[UR6][R4.64+-0xc] ;  /* 0xfffff406040d7981 */ /* 0x000ee8000c1e1900 */
[----:B------:R-:W4:Y:S04]  /*0230*/  LDG.E R15, desc[UR6][R4.64+-0x8] ;  /* 0xfffff806040f7981 */ /* 0x000f28000c1e1900 */
[----:B------:R-:W4:Y:S04]  /*0240*/  LDG.E R17, desc[UR6][R4.64+-0x4] ;  /* 0xfffffc0604117981 */ /* 0x000f28000c1e1900 */
[----:B------:R-:W4:Y:S04]  /*0250*/  LDG.E R19, desc[UR6][R4.64] ;  /* 0x0000000604137981 */ /* 0x000f28000c1e1900 */
[----:B------:R-:W4:Y:S04]  /*0260*/  LDG.E R21, desc[UR6][R4.64+0x4] ;  /* 0x0000040604157981 */ /* 0x000f28000c1e1900 */
[----:B------:R-:W4:Y:S04]  /*0270*/  LDG.E R23, desc[UR6][R4.64+0x8] ;  /* 0x0000080604177981 */ /* 0x000f28000c1e1900 */
[----:B------:R-:W4:Y:S01]  /*0280*/  LDG.E R25, desc[UR6][R4.64+0xc] ;  /* 0x00000c0604197981 */ /* 0x000f22000c1e1900 */
[----:B------:R-:W-:Y:S01]  /*0290*/  UIADD3 UR5, UPT, UPT, UR4, 0x1, URZ ;  /* 0x0000000104057890 */ /* 0x000fe2000fffe0ff */
[----:B--2--5:R-:W-:-:S04]  /*02a0*/  ISETP.NE.AND P1, PT, R11, R0, PT ;  /* 0x000000000b00720c */ /* 0x024fc80003f25270 */
[----:B------:R-:W-:Y:S02]  /*02b0*/  ISETP.GT.AND P1, PT, R7, UR4, !P1 ;  /* 0x0000000407007c0c */ /* 0x000fe4000cf24270 */
[-C--:B---3--:R-:W-:Y:S02]  /*02c0*/  ISETP.NE.AND P0, PT, R13, R0.reuse, PT ;  /* 0x000000000d00720c */ /* 0x088fe40003f05270 */
[-C--:B------:R-:W-:Y:S01]  /*02d0*/  ISETP.LT.OR P1, PT, R11, R0.reuse, P1 ;  /* 0x000000000b00720c */ /* 0x080fe20000f21670 */
[----:B------:R-:W-:Y:S01]  /*02e0*/  VIADD R11, R10, 0x1 ;  /* 0x000000010a0b7836 */ /* 0x000fe20000000000 */
[----:B------:R-:W-:Y:S01]  /*02f0*/  ISETP.GT.AND P0, PT, R7, UR5, !P0 ;  /* 0x0000000507007c0c */ /* 0x000fe2000c704270 */
[----:B------:R-:W-:Y:S01]  /*0300*/  UIADD3 UR5, UPT, UPT, UR4, 0x2, URZ ;  /* 0x0000000204057890 */ /* 0x000fe2000fffe0ff */
[-C--:B----4-:R-:W-:Y:S02]  /*0310*/  ISETP.NE.AND P3, PT, R15, R0.reuse, PT ;  /* 0x000000000f00720c */ /* 0x090fe40003f65270 */
[----:B------:R-:W-:-:S07]  /*0320*/  ISETP.LT.OR P0, PT, R13, R0, P0 ;  /* 0x000000000d00720c */ /* 0x000fce0000701670 */
[----:B------:R-:W-:Y:S01]  /*0330*/  @!P1 IMAD.MOV R11, RZ, RZ, R10 ;  /* 0x000000ffff0b9224 */ /* 0x000fe200078e020a */
[----:B------:R-:W-:Y:S01]  /*0340*/  ISETP.GT.AND P1, PT, R7, UR5, !P3 ;  /* 0x0000000507007c0c */ /* 0x000fe2000df24270 */
[----:B------:R-:W-:Y:S01]  /*0350*/  UIADD3 UR5, UPT, UPT, UR4, 0x3, URZ ;  /* 0x0000000304057890 */ /* 0x000fe2000fffe0ff */
[-C--:B------:R-:W-:Y:S01]  /*0360*/  ISETP.NE.AND P3, PT, R17, R0.reuse, PT ;  /* 0x000000001100720c */ /* 0x080fe20003f65270 */
[----:B------:R-:W-:Y:S01]  /*0370*/  VIADD R10, R11, 0x1 ;  /* 0x000000010b0a7836 */ /* 0x000fe20000000000 */
[----:B------:R-:W-:Y:S01]  /*0380*/  ISETP.LT.OR P1, PT, R15, R0, P1 ;  /* 0x000000000f00720c */ /* 0x000fe20000f21670 */
[----:B------:R-:W-:Y:S02]  /*0390*/  @!P0 IMAD.MOV R10, RZ, RZ, R11 ;  /* 0x000000ffff0a8224 */ /* 0x000fe400078e020b */
[----:B------:R-:W-:Y:S01]  /*03a0*/  ISETP.GT.AND P3, PT, R7, UR5, !P3 ;  /* 0x0000000507007c0c */ /* 0x000fe2000df64270 */
[----:B------:R-:W-:Y:S01]  /*03b0*/  UIADD3 UR5, UPT, UPT, UR4, 0x4, URZ ;  /* 0x0000000404057890 */ /* 0x000fe2000fffe0ff */
[----:B------:R-:W-:-:S02]  /*03c0*/  VIADD R11, R10, 0x1 ;  /* 0x000000010a0b7836 */ /* 0x000fc40000000000 */
[-C--:B------:R-:W-:Y:S02]  /*03d0*/  ISETP.LT.OR P0, PT, R17, R0.reuse, P3 ;  /* 0x000000001100720c */ /* 0x080fe40001f01670 */
[----:B------:R-:W-:-:S04]  /*03e0*/  ISETP.NE.AND P3, PT, R19, R0, PT ;  /* 0x000000001300720c */ /* 0x000fc80003f65270 */
[----:B------:R-:W-:Y:S01]  /*03f0*/  @!P1 IMAD.MOV R11, RZ, RZ, R10 ;  /* 0x000000ffff0b9224 */ /* 0x000fe200078e020a */
[----:B------:R-:W-:Y:S01]  /*0400*/  ISETP.GT.AND P1, PT, R7, UR5, !P3 ;  /* 0x0000000507007c0c */ /* 0x000fe2000df24270 */
[----:B------:R-:W-:Y:S01]  /*0410*/  UIADD3 UR5, UPT, UPT, UR4, 0x5, URZ ;  /* 0x0000000504057890 */ /* 0x000fe2000fffe0ff */
[-C--:B------:R-:W-:Y:S01]  /*0420*/  ISETP.NE.AND P3, PT, R21, R0.reuse, PT ;  /* 0x000000001500720c */ /* 0x080fe20003f65270 */
[----:B------:R-:W-:Y:S01]  /*0430*/  VIADD R10, R11, 0x1 ;  /* 0x000000010b0a7836 */ /* 0x000fe20000000000 */
[-C--:B------:R-:W-:Y:S02]  /*0440*/  ISETP.LT.OR P1, PT, R19, R0.reuse, P1 ;  /* 0x000000001300720c */ /* 0x080fe40000f21670 */
[----:B------:R-:W-:Y:S01]  /*0450*/  @!P0 IMAD.MOV R10, RZ, RZ, R11 ;  /* 0x000000ffff0a8224 */ /* 0x000fe200078e020b */
[----:B------:R-:W-:Y:S01]  /*0460*/  ISETP.GT.AND P3, PT, R7, UR5, !P3 ;  /* 0x0000000507007c0c */ /* 0x000fe2000df64270 */
[----:B------:R-:W-:Y:S02]  /*0470*/  UIADD3 UR5, UPT, UPT, UR4, 0x6, URZ ;  /* 0x0000000604057890 */ /* 0x000fe4000fffe0ff */
[----:B------:R-:W-:Y:S01]  /*0480*/  VIADD R11, R10, 0x1 ;  /* 0x000000010a0b7836 */ /* 0x000fe20000000000 */
[----:B------:R-:W-:-:S02]  /*0490*/  ISETP.LT.OR P0, PT, R21, R0, P3 ;  /* 0x000000001500720c */ /* 0x000fc40001f01670 */
[----:B------:R-:W-:-:S04]  /*04a0*/  ISETP.NE.AND P3, PT, R23, R0, PT ;  /* 0x000000001700720c */ /* 0x000fc80003f65270 */
[----:B------:R-:W-:Y:S01]  /*04b0*/  @!P1 IMAD.MOV R11, RZ, RZ, R10 ;  /* 0x000000ffff0b9224 */ /* 0x000fe200078e020a */
[----:B------:R-:W-:Y:S01]  /*04c0*/  ISETP.GT.AND P1, PT, R7, UR5, !P3 ;  /* 0x0000000507007c0c */ /* 0x000fe2000df24270 */
[----:B------:R-:W-:Y:S01]  /*04d0*/  UIADD3 UR5, UPT, UPT, UR4, 0x7, URZ ;  /* 0x0000000704057890 */ /* 0x000fe2000fffe0ff */
[-C--:B------:R-:W-:Y:S01]  /*04e0*/  ISETP.NE.AND P3, PT, R25, R0.reuse, PT ;  /* 0x000000001900720c */ /* 0x080fe20003f65270 */
[----:B------:R-:W-:Y:S01]  /*04f0*/  UIADD3 UR4, UPT, UPT, UR4, 0x8, URZ ;  /* 0x0000000804047890 */ /* 0x000fe2000fffe0ff */
[----:B------:R-:W-:Y:S01]  /*0500*/  ISETP.LT.OR P1, PT, R23, R0, P1 ;  /* 0x000000001700720c */ /* 0x000fe20000f21670 */
[----:B------:R-:W-:Y:S02]  /*0510*/  VIADD R10, R11, 0x1 ;  /* 0x000000010b0a7836 */ /* 0x000fe40000000000 */
[----:B------:R-:W-:Y:S01]  /*0520*/  ISETP.GT.AND P3, PT, R7, UR5, !P3 ;  /* 0x0000000507007c0c */ /* 0x000fe2000df64270 */
[----:B------:R-:W-:Y:S01]  /*0530*/  @!P0 IMAD.MOV R10, RZ, RZ, R11 ;  /* 0x000000ffff0a8224 */ /* 0x000fe200078e020b */
[----:B------:R-:W-:-:S02]  /*0540*/  ISETP.NE.AND P0, PT, R8, UR4, PT ;  /* 0x0000000408007c0c */ /* 0x000fc4000bf05270 */
[----:B------:R-:W-:Y:S01]  /*0550*/  ISETP.LT.OR P3, PT, R25, R0, P3 ;  /* 0x000000001900720c */ /* 0x000fe20001f61670 */
[----:B------:R-:W-:-:S05]  /*0560*/  VIADD R11, R10, 0x1 ;  /* 0x000000010a0b7836 */ /* 0x000fca0000000000 */
[----:B------:R-:W-:Y:S01]  /*0570*/  @!P1 IMAD.MOV R11, RZ, RZ, R10 ;  /* 0x000000ffff0b9224 */ /* 0x000fe200078e020a */
[----:B------:R-:W-:-:S03]  /*0580*/  IADD3 R4, P1, PT, R4, 0x20, RZ ;  /* 0x0000002004047810 */ /* 0x000fc60007f3e0ff */
[----:B------:R-:W-:Y:S02]  /*0590*/  VIADD R10, R11, 0x1 ;  /* 0x000000010b0a7836 */ /* 0x000fe40000000000 */
[----:B------:R-:W-:Y:S02]  /*05a0*/  IMAD.X R5, RZ, RZ, R5, P1 ;  /* 0x000000ffff057224 */ /* 0x000fe400008e0605 */
[----:B------:R-:W-:Y:S01]  /*05b0*/  @!P3 IMAD.MOV R10, RZ, RZ, R11 ;  /* 0x000000ffff0ab224 */ /* 0x000fe200078e020b */
[----:B------:R-:W-:Y:S06]  /*05c0*/  @P0 BRA `(.L_x_3) ;  /* 0xfffffffc00100947 */ /* 0x000fec000383ffff */
.L_x_2:
[----:B------:R-:W-:Y:S05]  /*05d0*/  @!P2 BRA `(.L_x_4) ;  /* 0x00000004000ca947 */ /* 0x000fea0003800000 */
[----:B------:R-:W-:Y:S02]  /*05e0*/  ISETP.GE.U32.AND P0, PT, R9, 0x4, PT ;  /* 0x000000040900780c */ /* 0x000fe40003f06070 */
[----:B------:R-:W-:-:S04]  /*05f0*/  LOP3.LUT R14, R6, 0x3, RZ, 0xc0, !PT ;  /* 0x00000003060e7812 */ /* 0x000fc800078ec0ff */
[----:B------:R-:W-:-:S07]  /*0600*/  ISETP.NE.AND P2, PT, R14, RZ, PT ;  /* 0x000000ff0e00720c */ /* 0x000fce0003f45270 */
[----:B------:R-:W-:Y:S06]  /*0610*/  @!P0 BRA `(.L_x_5) ;  /* 0x0000000000748947 */ /* 0x000fec0003800000 */
[----:B0-----:R-:W-:-:S05]  /*0620*/  IMAD.WIDE.U32 R4, R8, 0x4, R2 ;  /* 0x0000000408047825 */ /* 0x001fca00078e0002 */
[----:B------:R-:W2:Y:S04]  /*0630*/  LDG.E R9, desc[UR6][R4.64] ;  /* 0x0000000604097981 */ /* 0x000ea8000c1e1900 */
[----:B------:R-:W3:Y:S04]  /*0640*/  LDG.E R11, desc[UR6][R4.64+0x4] ;  /* 0x00000406040b7981 */ /* 0x000ee8000c1e1900 */
[----:B------:R-:W4:Y:S04]  /*0650*/  LDG.E R13, desc[UR6][R4.64+0x8] ;  /* 0x00000806040d7981 */ /* 0x000f28000c1e1900 */
[----:B------:R0:W4:Y:S01]  /*0660*/  LDG.E R15, desc[UR6][R4.64+0xc] ;  /* 0x00000c06040f7981 */ /* 0x000122000c1e1900 */
[----:B------:R-:W-:-:S02]  /*0670*/  VIADD R12, R8, 0x1 ;  /* 0x00000001080c7836 */ /* 0x000fc40000000000 */
[----:B0-----:R-:W-:Y:S01]  /*0680*/  VIADD R4, R8, 0x3 ;  /* 0x0000000308047836 */ /* 0x001fe20000000000 */
[----:B--2--5:R-:W-:-:S04]  /*0690*/  ISETP.NE.AND P1, PT, R9, R0, PT ;  /* 0x000000000900720c */ /* 0x024fc80003f25270 */
[-C--:B------:R-:W-:Y:S02]  /*06a0*/  ISETP.LT.AND P1, PT, R8, R7.reuse, !P1 ;  /* 0x000000070800720c */ /* 0x080fe40004f21270 */
[-C--:B---3--:R-:W-:Y:S02]  /*06b0*/  ISETP.NE.AND P0, PT, R11, R0.reuse, PT ;  /* 0x000000000b00720c */ /* 0x088fe40003f05270 */
[-C--:B------:R-:W-:Y:S01]  /*06c0*/  ISETP.LT.OR P1, PT, R9, R0.reuse, P1 ;  /* 0x000000000900720c */ /* 0x080fe20000f21670 */
[----:B------:R-:W-:Y:S01]  /*06d0*/  VIADD R9, R10, 0x1 ;  /* 0x000000010a097836 */ /* 0x000fe20000000000 */
[----:B------:R-:W-:Y:S01]  /*06e0*/  ISETP.LT.AND P0, PT, R12, R7, !P0 ;  /* 0x000000070c00720c */ /* 0x000fe20004701270 */
[C---:B------:R-:W-:Y:S01]  /*06f0*/  VIADD R12, R8.reuse, 0x2 ;  /* 0x00000002080c7836 */ /* 0x040fe20000000000 */
[-C--:B----4-:R-:W-:Y:S01]  /*0700*/  ISETP.NE.AND P3, PT, R13, R0.reuse, PT ;  /* 0x000000000d00720c */ /* 0x090fe20003f65270 */
[----:B------:R-:W-:Y:S01]  /*0710*/  VIADD R8, R8, 0x4 ;  /* 0x0000000408087836 */ /* 0x000fe20000000000 */
[----:B------:R-:W-:-:S02]  /*0720*/  ISETP.LT.OR P0, PT, R11, R0, P0 ;  /* 0x000000000b00720c */ /* 0x000fc40000701670 */
[----:B------:R-:W-:-:S05]  /*0730*/  ISETP.LT.AND P3, PT, R12, R7, !P3 ;  /* 0x000000070c00720c */ /* 0x000fca0005f61270 */
[----:B------:R-:W-:Y:S01]  /*0740*/  @!P1 IMAD.MOV R9, RZ, RZ, R10 ;  /* 0x000000ffff099224 */ /* 0x000fe200078e020a */
[-C--:B------:R-:W-:Y:S02]  /*0750*/  ISETP.LT.OR P1, PT, R13, R0.reuse, P3 ;  /* 0x000000000d00720c */ /* 0x080fe40001f21670 */
[----:B------:R-:W-:Y:S01]  /*0760*/  ISETP.NE.AND P3, PT, R15, R0, PT ;  /* 0x000000000f00720c */ /* 0x000fe20003f65270 */
[----:B------:R-:W-:Y:S02]  /*0770*/  VIADD R5, R9, 0x1 ;  /* 0x0000000109057836 */ /* 0x000fe40000000000 */
[----:B------:R-:W-:Y:S01]  /*0780*/  @!P0 IMAD.MOV R5, RZ, RZ, R9 ;  /* 0x000000ffff058224 */ /* 0x000fe200078e0209 */
[----:B------:R-:W-:-:S03]  /*0790*/  ISETP.LT.AND P3, PT, R4, R7, !P3 ;  /* 0x000000070400720c */ /* 0x000fc60005f61270 */
[----:B------:R-:W-:Y:S01]  /*07a0*/  VIADD R4, R5, 0x1 ;  /* 0x0000000105047836 */ /* 0x000fe20000000000 */
[----:B------:R-:W-:-:S03]  /*07b0*/  ISETP.LT.OR P3, PT, R15, R0, P3 ;  /* 0x000000000f00720c */ /* 0x000fc60001f61670 */
[----:B------:R-:W-:-:S04]  /*07c0*/  @!P1 IMAD.MOV R4, RZ, RZ, R5 ;  /* 0x000000ffff049224 */ /* 0x000fc800078e0205 */
[----:B------:R-:W-:-:S06]  /*07d0*/  VIADD R10, R4, 0x1 ;  /* 0x00000001040a7836 */ /* 0x000fcc0000000000 */
[----:B------:R-:W-:-:S07]  /*07e0*/  @!P3 IMAD.MOV R10, RZ, RZ, R4 ;  /* 0x000000ffff0ab224 */ /* 0x000fce00078e0204 */
.L_x_5:
[----:B------:R-:W-:Y:S05]  /*07f0*/  @!P2 BRA `(.L_x_4) ;  /* 0x000000000084a947 */ /* 0x000fea0003800000 */
[----:B------:R-:W-:-:S13]  /*0800*/  ISETP.NE.AND P3, PT, R14, 0x1, PT ;  /* 0x000000010e00780c */ /* 0x000fda0003f65270 */
[----:B0-----:R-:W-:-:S05]  /*0810*/  @P3 IMAD.WIDE.U32 R4, R8, 0x4, R2 ;  /* 0x0000000408043825 */ /* 0x001fca00078e0002 */
[----:B------:R-:W2:Y:S01]  /*0820*/  @P3 LDG.E R9, desc[UR6][R4.64] ;  /* 0x0000000604093981 */ /* 0x000ea2000c1e1900 */
[----:B------:R-:W-:-:S03]  /*0830*/  LOP3.LUT R6, R6, 0x1, RZ, 0xc0, !PT ;  /* 0x0000000106067812 */ /* 0x000fc600078ec0ff */
[----:B------:R-:W3:Y:S01]  /*0840*/  @P3 LDG.E R11, desc[UR6][R4.64+0x4] ;  /* 0x00000406040b3981 */ /* 0x000ee2000c1e1900 */
[----:B------:R-:W-:Y:S01]  /*0850*/  ISETP.NE.U32.AND P2, PT, R6, 0x1, PT ;  /* 0x000000010600780c */ /* 0x000fe20003f45070 */
[----:B------:R-:W-:Y:S01]  /*0860*/  @P3 VIADD R6, R8, 0x1 ;  /* 0x0000000108063836 */ /* 0x000fe20000000000 */
[----:B--2--5:R-:W-:-:S04]  /*0870*/  @P3 ISETP.NE.AND P0, PT, R9, R0, PT ;  /* 0x000000000900320c */ /* 0x024fc80003f05270 */
[C---:B------:R-:W-:Y:S01]  /*0880*/  @P3 ISETP.LT.AND P0, PT, R8.reuse, R7, !P0 ;  /* 0x000000070800320c */ /* 0x040fe20004701270 */
[----:B------:R-:W-:-:S06]  /*0890*/  @P3 VIADD R8, R8, 0x2 ;  /* 0x0000000208083836 */ /* 0x000fcc0000000000 */
[----:B------:R-:W-:-:S06]  /*08a0*/  @!P2 IMAD.WIDE.U32 R2, R8, 0x4, R2 ;  /* 0x000000040802a825 */ /* 0x000fcc00078e0002 */
[----:B------:R0:W2:Y:S01]  /*08b0*/  @!P2 LDG.E R3, desc[UR6][R2.64] ;  /* 0x000000060203a981 */ /* 0x0000a2000c1e1900 */
[-C--:B------:R-:W-:Y:S02]  /*08c0*/  @P3 ISETP.LT.OR P0, PT, R9, R0.reuse, P0 ;  /* 0x000000000900320c */ /* 0x080fe40000701670 */
[----:B---3--:R-:W-:Y:S02]  /*08d0*/  @P3 ISETP.NE.AND P4, PT, R11, R0, PT ;  /* 0x000000000b00320c */ /* 0x008fe40003f85270 */
[----:B------:R-:W-:Y:S02]  /*08e0*/  PLOP3.LUT P1, PT, PT, PT, PT, 0x80, 0x8 ;  /* 0x000000000008781c */ /* 0x000fe40003f2f070 */
[----:B------:R-:W-:Y:S02]  /*08f0*/  @P3 PLOP3.LUT P1, PT, P0, PT, PT, 0x80, 0x8 ;  /* 0x000000000008381c */ /* 0x000fe4000072f070 */
[----:B------:R-:W-:-:S04]  /*0900*/  @P3 ISETP.LT.AND P4, PT, R6, R7, !P4 ;  /* 0x000000070600320c */ /* 0x000fc80006781270 */
[----:B------:R-:W-:Y:S02]  /*0910*/  @P3 ISETP.LT.OR P4, PT, R11, R0, P4 ;  /* 0x000000000b00320c */ /* 0x000fe40002781670 */
[----:B------:R-:W-:Y:S02]  /*0920*/  PLOP3.LUT P0, PT, PT, PT, PT, 0x80, 0x8 ;  /* 0x000000000008781c */ /* 0x000fe40003f0f070 */
[----:B------:R-:W-:Y:S01]  /*0930*/  @P3 PLOP3.LUT P0, PT, P4, PT, PT, 0x80, 0x8 ;  /* 0x000000000008381c */ /* 0x000fe2000270f070 */
[----:B------:R-:W-:Y:S02]  /*0940*/  @P3 VIADD R4, R10, 0x1 ;  /* 0x000000010a043836 */ /* 0x000fe40000000000 */
[----:B------:R-:W-:-:S04]  /*0950*/  @!P1 IMAD.MOV R4, RZ, RZ, R10 ;  /* 0x000000ffff049224 */ /* 0x000fc800078e020a */
[----:B0-----:R-:W-:-:S06]  /*0960*/  @P3 VIADD R2, R4, 0x1 ;  /* 0x0000000104023836 */ /* 0x001fcc0000000000 */
[----:B------:R-:W-:-:S04]  /*0970*/  @!P0 IMAD.MOV R2, RZ, RZ, R4 ;  /* 0x000000ffff028224 */ /* 0x000fc800078e0204 */
[----:B------:R-:W-:-:S04]  /*0980*/  @P3 IMAD.MOV.U32 R10, RZ, RZ, R2 ;  /* 0x000000ffff0a3224 */ /* 0x000fc800078e0002 */
[----:B------:R-:W-:Y:S01]  /*0990*/  @!P2 VIADD R2, R10, 0x1 ;  /* 0x000000010a02a836 */ /* 0x000fe20000000000 */
[----:B--2---:R-:W-:-:S04]  /*09a0*/  @!P2 ISETP.NE.AND P4, PT, R3, R0, PT ;  /* 0x000000000300a20c */ /* 0x004fc80003f85270 */
[----:B------:R-:W-:-:S04]  /*09b0*/  @!P2 ISETP.LT.AND P1, PT, R8, R7, !P4 ;  /* 0x000000070800a20c */ /* 0x000fc80006721270 */
[----:B------:R-:W-:Y:S02]  /*09c0*/  @!P2 ISETP.LT.OR P4, PT, R3, R0, P1 ;  /* 0x000000000300a20c */ /* 0x000fe40000f81670 */
[----:B------:R-:W-:Y:S02]  /*09d0*/  PLOP3.LUT P1, PT, PT, PT, PT, 0x80, 0x8 ;  /* 0x000000000008781c */ /* 0x000fe40003f2f070 */
[----:B------:R-:W-:-:S13]  /*09e0*/  @!P2 PLOP3.LUT P1, PT, P4, PT, PT, 0x80, 0x8 ;  /* 0x000000000008a81c */ /* 0x000fda000272f070 */
[----:B------:R-:W-:-:S04]  /*09f0*/  @!P1 IMAD.MOV R2, RZ, RZ, R10 ;  /* 0x000000ffff029224 */ /* 0x000fc800078e020a */
[----:B------:R-:W-:-:S07]  /*0a00*/  @!P2 IMAD.MOV.U32 R10, RZ, RZ, R2 ;  /* 0x000000ffff0aa224 */ /* 0x000fce00078e0002 */
.L_x_4:
[----:B------:R-:W-:-:S07]  /*0a10*/  IMAD.MOV.U32 R11, RZ, RZ, RZ ;  /* 0x000000ffff0b7224 */ /* 0x000fce00078e00ff */
.L_x_1:
[----:B------:R-:W0:Y:S02]  /*0a20*/  LDCU.64 UR4, c[0x0][0x388] ;  /* 0x00007100ff0477ac */ /* 0x000e240008000a00 */
[----:B0-----:R-:W-:-:S04]  /*0a30*/  LEA R2, P0, R10, UR4, 0x2 ;  /* 0x000000040a027c11 */ /* 0x001fc8000f8010ff */
[----:B------:R-:W-:-:S05]  /*0a40*/  LEA.HI.X R3, R10, UR5, R11, 0x2, P0 ;  /* 0x000000050a037c11 */ /* 0x000fca00080f140b */
[----:B-----5:R-:W-:Y:S01]  /*0a50*/  STG.E desc[UR6][R2.64], R0 ;  /* 0x0000000002007986 */ /* 0x020fe2000c101906 */
[----:B------:R-:W-:Y:S05]  /*0a60*/  EXIT ;  /* 0x000000000000794d */ /* 0x000fea0003800000 */
.L_x_6:
[----:B------:R-:W-:-:S00]  /*0a70*/  BRA `(.L_x_6) ;  /* 0xfffffffc00fc7947 */ /* 0x000fc0000383ffff */
[----:B------:R-:W-:-:S00]  /*0a80*/  NOP ;  /* 0x0000000000007918 */ /* 0x000fc00000000000 */
[----:B------:R-:W-:-:S00]  /*0a90*/  NOP ;  /* 0x0000000000007918 */ /* 0x000fc00000000000 */
[----:B------:R-:W-:-:S00]  /*0aa0*/  NOP ;  /* 0x0000000000007918 */ /* 0x000fc00000000000 */
[----:B------:R-:W-:-:S00]  /*0ab0*/  NOP ;  /* 0x0000000000007918 */ /* 0x000fc00000000000 */
[----:B------:R-:W-:-:S00]  /*0ac0*/  NOP ;  /* 0x0000000000007918 */ /* 0x000fc00000000000 */
[----:B------:R-:W-:-:S00]  /*0ad0*/  NOP ;  /* 0x0000000000007918 */ /* 0x000fc00000000000 */
[----:B------:R-:W-:-:S00]  /*0ae0*/  NOP ;  /* 0x0000000000007918 */ /* 0x000fc00000000000 */
[----:B------:R-:W-:-:S00]  /*0af0*/  NOP ;  /* 0x0000000000007918 */ /* 0x000fc00000000000 */
.L_x_7:


//--------------------- .nv.shared.reserved.0     --------------------------
	.section	.nv.shared.reserved.0,"aw",@nobits
	.weak		__nv_reservedSMEM_offset_0_alias
	.size		__nv_reservedSMEM_offset_0_alias, 0, 64
	.other		__nv_reservedSMEM_offset_0_alias,@"STO_CUDA_RESERVED_SHARED STV_DEFAULT"
__nv_reservedSMEM_offset_0_alias:
	.zero		0
	.zero		64


//--------------------- .nv.constant0._Z7selsortPiS_i --------------------------
	.section	.nv.constant0._Z7selsortPiS_i,"a",@progbits
	.sectionflags	@""
	.align	4
.nv.constant0._Z7selsortPiS_i:
	.zero		916


//--------------------- SYMBOLS --------------------------

	.type		.nv.reservedSmem.offset0,@object
	.size		.nv.reservedSmem.offset0,0x4
